	.headerflags	@"EF_CUDA_TEXMODE_UNIFIED EF_CUDA_64BIT_ADDRESS EF_CUDA_ACCELERATORS EF_CUDA_SM90 EF_CUDA_VIRTUAL_SM(EF_CUDA_SM90)"
	.elftype	@"ET_EXEC"


//--------------------- .nv.info                  --------------------------
	.section	.nv.info,"",@"SHT_CUDA_INFO"
	.align	4


	//----- nvinfo : EIATTR_REGCOUNT
	.align		4
        /*0000*/ 	.byte	0x04, 0x2f
        /*0002*/ 	.short	(.L_1 - .L_0)
	.align		4
.L_0:
        /*0004*/ 	.word	index@(triton_poi_fused_clone_21)
        /*0008*/ 	.word	0x0000000a


	//----- nvinfo : EIATTR_MIN_STACK_SIZE
	.align		4
.L_1:
        /*000c*/ 	.byte	0x04, 0x12
        /*000e*/ 	.short	(.L_3 - .L_2)
	.align		4
.L_2:
        /*0010*/ 	.word	index@(triton_poi_fused_clone_21)
        /*0014*/ 	.word	0x00000000


	//----- nvinfo : EIATTR_FRAME_SIZE
	.align		4
.L_3:
        /*0018*/ 	.byte	0x04, 0x11
        /*001a*/ 	.short	(.L_5 - .L_4)
	.align		4
.L_4:
        /*001c*/ 	.word	index@(triton_poi_fused_clone_21)
        /*0020*/ 	.word	0x00000000


	//----- nvinfo : EIATTR_MIN_STACK_SIZE
	.align		4
.L_5:
        /*0024*/ 	.byte	0x04, 0x12
        /*0026*/ 	.short	(.L_7 - .L_6)
	.align		4
.L_6:
        /*0028*/ 	.word	index@(triton_poi_fused_clone_21)
        /*002c*/ 	.word	0x00000000
.L_7:


//--------------------- .nv.info.triton_poi_fused_clone_21 --------------------------
	.section	.nv.info.triton_poi_fused_clone_21,"",@"SHT_CUDA_INFO"
	.sectionflags	@""
	.align	4


	//----- nvinfo : EIATTR_CUDA_API_VERSION
	.align		4
        /*0000*/ 	.byte	0x04, 0x37
        /*0002*/ 	.short	(.L_9 - .L_8)
.L_8:
        /*0004*/ 	.word	0x0000007c


	//----- nvinfo : EIATTR_KPARAM_INFO
	.align		4
.L_9:
        /*0008*/ 	.byte	0x04, 0x17
        /*000a*/ 	.short	(.L_11 - .L_10)
.L_10:
        /*000c*/ 	.word	0x00000000
        /*0010*/ 	.short	0x0002
        /*0012*/ 	.short	0x0010
        /*0014*/ 	.byte	0x00, 0xf0, 0x11, 0x00


	//----- nvinfo : EIATTR_KPARAM_INFO
	.align		4
.L_11:
        /*0018*/ 	.byte	0x04, 0x17
        /*001a*/ 	.short	(.L_13 - .L_12)
.L_12:
        /*001c*/ 	.word	0x00000000
        /*0020*/ 	.short	0x0001
        /*0022*/ 	.short	0x0008
        /*0024*/ 	.byte	0x00, 0xf4, 0x21, 0x00


	//----- nvinfo : EIATTR_KPARAM_INFO
	.align		4
.L_13:
        /*0028*/ 	.byte	0x04, 0x17
        /*002a*/ 	.short	(.L_15 - .L_14)
.L_14:
        /*002c*/ 	.word	0x00000000
        /*0030*/ 	.short	0x0000
        /*0032*/ 	.short	0x0000
        /*0034*/ 	.byte	0x00, 0xf4, 0x21, 0x00


	//----- nvinfo : EIATTR_SPARSE_MMA_MASK
	.align		4
.L_15:
        /*0038*/ 	.byte	0x03, 0x50
        /*003a*/ 	.short	0x0000


	//----- nvinfo : EIATTR_MAXREG_COUNT
	.align		4
        /*003c*/ 	.byte	0x03, 0x1b
        /*003e*/ 	.short	0x00ff


	//----- nvinfo : EIATTR_EXIT_INSTR_OFFSETS
	.align		4
        /*0040*/ 	.byte	0x04, 0x1c
        /*0042*/ 	.short	(.L_17 - .L_16)


	//   ....[0]....
.L_16:
        /*0044*/ 	.word	0x000001a0


	//----- nvinfo : EIATTR_REQNTID
	.align		4
.L_17:
        /*0048*/ 	.byte	0x04, 0x10
        /*004a*/ 	.short	(.L_19 - .L_18)
.L_18:
        /*004c*/ 	.word	0x00000080
        /*0050*/ 	.word	0x00000001
        /*0054*/ 	.word	0x00000001


	//----- nvinfo : EIATTR_CBANK_PARAM_SIZE
	.align		4
.L_19:
        /*0058*/ 	.byte	0x03, 0x19
        /*005a*/ 	.short	0x0014


	//----- nvinfo : EIATTR_PARAM_CBANK
	.align		4
        /*005c*/ 	.byte	0x04, 0x0a
        /*005e*/ 	.short	(.L_21 - .L_20)
	.align		4
.L_20:
        /*0060*/ 	.word	index@(.nv.constant0.triton_poi_fused_clone_21)
        /*0064*/ 	.short	0x0210
        /*0066*/ 	.short	0x0014


	//----- nvinfo : EIATTR_SW_WAR
	.align		4
.L_21:
        /*0068*/ 	.byte	0x04, 0x36
        /*006a*/ 	.short	(.L_23 - .L_22)
.L_22:
        /*006c*/ 	.word	0x00000008
.L_23:


//--------------------- .nv.callgraph             --------------------------
	.section	.nv.callgraph,"",@"SHT_CUDA_CALLGRAPH"
	.align	4
	.sectionentsize	8
	.align		4
        /*0000*/ 	.word	0x00000000
	.align		4
        /*0004*/ 	.word	0xffffffff
	.align		4
        /*0008*/ 	.word	0x00000000
	.align		4
        /*000c*/ 	.word	0xfffffffe
	.align		4
        /*0010*/ 	.word	0x00000000
	.align		4
        /*0014*/ 	.word	0xfffffffd
	.align		4
        /*0018*/ 	.word	0x00000000
	.align		4
        /*001c*/ 	.word	0xfffffffc


//--------------------- .text.triton_poi_fused_clone_21 --------------------------
	.section	.text.triton_poi_fused_clone_21,"ax",@progbits
	.align	128
        .global         triton_poi_fused_clone_21
        .type           triton_poi_fused_clone_21,@function
        .size           triton_poi_fused_clone_21,(.L_x_1 - triton_poi_fused_clone_21)
        .other          triton_poi_fused_clone_21,@"STO_CUDA_ENTRY STV_DEFAULT"
triton_poi_fused_clone_21:
.text.triton_poi_fused_clone_21:
[----:B------:R-:W-:Y:S01]  /*0000*/  LDC R1, c[0x0][0x28] ;  /* 0x00000a00ff017b82 */ /* 0x000fe20000000800 */
[----:B------:R-:W1:Y:S01]  /*0010*/  S2R R0, SR_TID.X ;  /* 0x0000000000007919 */ /* 0x000e620000002100 */
[----:B------:R-:W-:Y:S01]  /*0020*/  ULDC.64 UR4, c[0x0][0x208] ;  /* 0x0000820000047ab9 */ /* 0x000fe20000000a00 */
[----:B------:R-:W2:Y:S01]  /*0030*/  S2R R7, SR_CTAID.X ;  /* 0x0000000000077919 */ /* 0x000ea20000002500 */
[----:B-1----:R-:W-:Y:S02]  /*0040*/  LOP3.LUT R0, R0, 0x7f, RZ, 0xc0, !PT ;  /* 0x0000007f00007812 */ /* 0x002fe400078ec0ff */
[----:B--2---:R-:W-:-:S03]  /*0050*/  SHF.R.S32.HI R2, RZ, 0x18, R7 ;  /* 0x00000018ff027819 */ /* 0x004fc60000011407 */
[----:B------:R-:W-:Y:S01]  /*0060*/  IMAD R7, R7, 0x80, R0 ;  /* 0x0000008007077824 */ /* 0x000fe200078e0200 */
[----:B------:R-:W-:Y:S02]  /*0070*/  SGXT R0, R2, 0x1 ;  /* 0x000000010200781a */ /* 0x000fe40000000200 */
[----:B------:R-:W1:Y:S02]  /*0080*/  LDC.64 R2, c[0x0][0x210] ;  /* 0x00008400ff027b82 */ /* 0x000e640000000a00 */
[CC--:B------:R-:W-:Y:S02]  /*0090*/  LEA.HI R4, R0.reuse, R7.reuse, RZ, 0x6 ;  /* 0x0000000700047211 */ /* 0x0c0fe400078f30ff */
[----:B------:R-:W-:Y:S02]  /*00a0*/  LEA.HI R5, R0, R7, RZ, 0xc ;  /* 0x0000000700057211 */ /* 0x000fe400078f60ff */
[----:B------:R-:W-:Y:S02]  /*00b0*/  SHF.R.S32.HI R0, RZ, 0x6, R4 ;  /* 0x00000006ff007819 */ /* 0x000fe40000011404 */
[----:B------:R-:W-:Y:S01]  /*00c0*/  LOP3.LUT R4, R4, 0xffffffc0, RZ, 0xc0, !PT ;  /* 0xffffffc004047812 */ /* 0x000fe200078ec0ff */
[----:B------:R-:W-:Y:S01]  /*00d0*/  IMAD.SHL.U32 R6, R5, 0x4, RZ ;  /* 0x0000000405067824 */ /* 0x000fe200078e00ff */
[----:B------:R-:W-:-:S04]  /*00e0*/  LEA.HI R5, R0, R0, RZ, 0x6 ;  /* 0x0000000000057211 */ /* 0x000fc800078f30ff */
[----:B------:R-:W-:Y:S02]  /*00f0*/  LOP3.LUT R6, R6, 0xffffc000, RZ, 0xc0, !PT ;  /* 0xffffc00006067812 */ /* 0x000fe400078ec0ff */
[----:B------:R-:W-:Y:S02]  /*0100*/  LOP3.LUT R5, R5, 0x1ffffc0, RZ, 0xc0, !PT ;  /* 0x01ffffc005057812 */ /* 0x000fe400078ec0ff */
[----:B------:R-:W-:-:S03]  /*0110*/  IADD3 R4, R6, R7, -R4 ;  /* 0x0000000706047210 */ /* 0x000fc60007ffe804 */
[----:B------:R-:W-:-:S04]  /*0120*/  IMAD.IADD R5, R0, 0x1, -R5 ;  /* 0x0000000100057824 */ /* 0x000fc800078e0a05 */
[----:B------:R-:W-:-:S04]  /*0130*/  IMAD R4, R5, 0x80, R4 ;  /* 0x0000008005047824 */ /* 0x000fc800078e0204 */
[----:B------:R-:W-:-:S04]  /*0140*/  VIADD R5, R4, 0x993 ;  /* 0x0000099304057836 */ /* 0x000fc80000000000 */
[----:B-1----:R-:W-:Y:S02]  /*0150*/  IMAD.WIDE R2, R5, 0x4, R2 ;  /* 0x0000000405027825 */ /* 0x002fe400078e0202 */
[----:B------:R-:W1:Y:S04]  /*0160*/  LDC.64 R4, c[0x0][0x218] ;  /* 0x00008600ff047b82 */ /* 0x000e680000000a00 */
[----:B------:R-:W2:Y:S01]  /*0170*/  LDG.E R3, desc[UR4][R2.64] ;  /* 0x0000000402037981 */ /* 0x000ea2000c1e1900 */
[----:B-1----:R-:W-:-:S05]  /*0180*/  IMAD.WIDE R4, R7, 0x4, R4 ;  /* 0x0000000407047825 */ /* 0x002fca00078e0204 */
[----:B--2---:R-:W-:Y:S01]  /*0190*/  STG.E desc[UR4][R4.64], R3 ;  /* 0x0000000304007986 */ /* 0x004fe2000c101904 */
[----:B------:R-:W-:Y:S05]  /*01a0*/  EXIT ;  /* 0x000000000000794d */ /* 0x000fea0003800000 */
.L_x_0:
[----:B------:R-:W-:-:S00]  /*01b0*/  BRA `(.L_x_0) ;  /* 0xfffffffc00fc7947 */ /* 0x000fc0000383ffff */
[----:B------:R-:W-:-:S00]  /*01c0*/  NOP ;  /* 0x0000000000007918 */ /* 0x000fc00000000000 */
        /* <DEDUP_REMOVED lines=11> */
.L_x_1:


//--------------------- .nv.constant0.triton_poi_fused_clone_21 --------------------------
	.section	.nv.constant0.triton_poi_fused_clone_21,"a",@progbits
	.sectionflags	@""
	.align	4
.nv.constant0.triton_poi_fused_clone_21:
	.zero		548
